//
// Generated by NVIDIA NVVM Compiler
//
// Compiler Build ID: CL-36424714
// Cuda compilation tools, release 13.0, V13.0.88
// Based on NVVM 20.0.0
//

.version 9.0
.target sm_100
.address_size 64

	// .globl	_Z20kernelWithDivergencePii

.visible .entry _Z20kernelWithDivergencePii(
	.param .u64 .ptr .align 1 _Z20kernelWithDivergencePii_param_0,
	.param .u32 _Z20kernelWithDivergencePii_param_1
)
{
	.reg .pred 	%p<3>;
	.reg .b32 	%r<10>;
	.reg .b64 	%rd<5>;

	ld.param.u64 	%rd2, [_Z20kernelWithDivergencePii_param_0];
	ld.param.u32 	%r3, [_Z20kernelWithDivergencePii_param_1];
	mov.u32 	%r4, %ntid.x;
	mov.u32 	%r5, %ctaid.x;
	mov.u32 	%r6, %tid.x;
	mad.lo.s32 	%r1, %r4, %r5, %r6;
	setp.ge.s32 	%p1, %r1, %r3;
	@%p1 bra 	$L__BB0_4;
	cvta.to.global.u64 	%rd3, %rd2;
	mul.wide.s32 	%rd4, %r1, 4;
	add.s64 	%rd1, %rd3, %rd4;
	ld.global.u32 	%r2, [%rd1];
	and.b32  	%r7, %r2, 1;
	setp.eq.b32 	%p2, %r7, 1;
	@%p2 bra 	$L__BB0_3;
	shl.b32 	%r9, %r2, 1;
	st.global.u32 	[%rd1], %r9;
	bra.uni 	$L__BB0_4;
$L__BB0_3:
	mul.lo.s32 	%r8, %r2, 3;
	st.global.u32 	[%rd1], %r8;
$L__BB0_4:
	ret;

}
	// .globl	_Z23kernelWithoutDivergencePii
.visible .entry _Z23kernelWithoutDivergencePii(
	.param .u64 .ptr .align 1 _Z23kernelWithoutDivergencePii_param_0,
	.param .u32 _Z23kernelWithoutDivergencePii_param_1
)
{
	.reg .pred 	%p<2>;
	.reg .b32 	%r<13>;
	.reg .b64 	%rd<5>;

	ld.param.u64 	%rd1, [_Z23kernelWithoutDivergencePii_param_0];
	ld.param.u32 	%r2, [_Z23kernelWithoutDivergencePii_param_1];
	mov.u32 	%r3, %ntid.x;
	mov.u32 	%r4, %ctaid.x;
	mov.u32 	%r5, %tid.x;
	mad.lo.s32 	%r1, %r3, %r4, %r5;
	setp.ge.s32 	%p1, %r1, %r2;
	@%p1 bra 	$L__BB1_2;
	cvta.to.global.u64 	%rd2, %rd1;
	mul.wide.s32 	%rd3, %r1, 4;
	add.s64 	%rd4, %rd2, %rd3;
	ld.global.u32 	%r6, [%rd4];
	and.b32  	%r7, %r6, 1;
	shl.b32 	%r8, %r6, 1;
	not.b32 	%r9, %r8;
	and.b32  	%r10, %r9, 2;
	mad.lo.s32 	%r11, %r7, 3, %r10;
	mul.lo.s32 	%r12, %r11, %r6;
	st.global.u32 	[%rd4], %r12;
$L__BB1_2:
	ret;

}


// ===== COMPILED SASS (sm_100) =====

	.target	sm_100

	.elftype	@"ET_EXEC"


//--------------------- .note.nv.tkinfo           --------------------------
	.section	.note.nv.tkinfo,"",@"SHT_NOTE"
	.sectionflags	@"SHF_NOTE_NV_TKINFO"
	.tkinfo
        /*0018*/ 	.word	0x00000002
        /*0030*/ 	.string	""
        /*0030*/ 	.string	"ptxas"
        /*0030*/ 	.string	"Cuda compilation tools, release 13.0, V13.0.88"
        /*0030*/ 	.string	"Build cuda_13.0.r13.0/compiler.36424714_0"
        /*0030*/ 	.string	"-arch sm_100 -m 64 "



//--------------------- .note.nv.cuinfo           --------------------------
	.section	.note.nv.cuinfo,"",@"SHT_NOTE"
	.sectionflags	@"SHF_NOTE_NV_CUINFO"
        /*0018*/ 	.short	0x0002
        /*001a*/ 	.short	0x0064
        /*001c*/ 	.short	0x0082
	.zero		2


//--------------------- .nv.info                  --------------------------
	.section	.nv.info,"",@"SHT_CUDA_INFO"
	.align	4


	//----- nvinfo : EIATTR_REGCOUNT
	.align		4
        /*0000*/ 	.byte	0x04, 0x2f
        /*0002*/ 	.short	(.L_1 - .L_0)
	.align		4
.L_0:
        /*0004*/ 	.word	index@(_Z20kernelWithDivergencePii)
        /*0008*/ 	.word	0x00000008


	//----- nvinfo : EIATTR_FRAME_SIZE
	.align		4
.L_1:
        /*000c*/ 	.byte	0x04, 0x11
        /*000e*/ 	.short	(.L_3 - .L_2)
	.align		4
.L_2:
        /*0010*/ 	.word	index@(_Z20kernelWithDivergencePii)
        /*0014*/ 	.word	0x00000000


	//----- nvinfo : EIATTR_REGCOUNT
	.align		4
.L_3:
        /*0018*/ 	.byte	0x04, 0x2f
        /*001a*/ 	.short	(.L_5 - .L_4)
	.align		4
.L_4:
        /*001c*/ 	.word	index@(_Z23kernelWithoutDivergencePii)
        /*0020*/ 	.word	0x00000008


	//----- nvinfo : EIATTR_FRAME_SIZE
	.align		4
.L_5:
        /*0024*/ 	.byte	0x04, 0x11
        /*0026*/ 	.short	(.L_7 - .L_6)
	.align		4
.L_6:
        /*0028*/ 	.word	index@(_Z23kernelWithoutDivergencePii)
        /*002c*/ 	.word	0x00000000


	//----- nvinfo : EIATTR_MIN_STACK_SIZE
	.align		4
.L_7:
        /*0030*/ 	.byte	0x04, 0x12
        /*0032*/ 	.short	(.L_9 - .L_8)
	.align		4
.L_8:
        /*0034*/ 	.word	index@(_Z23kernelWithoutDivergencePii)
        /*0038*/ 	.word	0x00000000


	//----- nvinfo : EIATTR_MIN_STACK_SIZE
	.align		4
.L_9:
        /*003c*/ 	.byte	0x04, 0x12
        /*003e*/ 	.short	(.L_11 - .L_10)
	.align		4
.L_10:
        /*0040*/ 	.word	index@(_Z20kernelWithDivergencePii)
        /*0044*/ 	.word	0x00000000
.L_11:


//--------------------- .nv.compat                --------------------------
	.section	.nv.compat,"",@"SHT_CUDA_COMPAT_INFO"
	.align	4
        /*0000*/ 	.byte	0x02, 0x09, 0x00, 0x00, 0x02, 0x02, 0x01, 0x00, 0x02, 0x05, 0x05, 0x00, 0x03, 0x07, 0x01, 0x01
        /*0010*/ 	.byte	0x02, 0x03, 0x00, 0x00, 0x02, 0x06, 0x01, 0x00, 0x04, 0x0b, 0x08, 0x00, 0x09, 0x00, 0x00, 0x00
        /*0020*/ 	.byte	0x00, 0x00, 0x00, 0x00


//--------------------- .nv.info._Z23kernelWithoutDivergencePii --------------------------
	.section	.nv.info._Z23kernelWithoutDivergencePii,"",@"SHT_CUDA_INFO"
	.sectionflags	@""
	.align	4


	//----- nvinfo : EIATTR_CUDA_API_VERSION
	.align		4
        /*0000*/ 	.byte	0x04, 0x37
        /*0002*/ 	.short	(.L_13 - .L_12)
.L_12:
        /*0004*/ 	.word	0x00000082


	//----- nvinfo : EIATTR_KPARAM_INFO
	.align		4
.L_13:
        /*0008*/ 	.byte	0x04, 0x17
        /*000a*/ 	.short	(.L_15 - .L_14)
.L_14:
        /*000c*/ 	.word	0x00000000
        /*0010*/ 	.short	0x0001
        /*0012*/ 	.short	0x0008
        /*0014*/ 	.byte	0x00, 0xf0, 0x11, 0x00


	//----- nvinfo : EIATTR_KPARAM_INFO
	.align		4
.L_15:
        /*0018*/ 	.byte	0x04, 0x17
        /*001a*/ 	.short	(.L_17 - .L_16)
.L_16:
        /*001c*/ 	.word	0x00000000
        /*0020*/ 	.short	0x0000
        /*0022*/ 	.short	0x0000
        /*0024*/ 	.byte	0x00, 0xf5, 0x21, 0x00


	//----- nvinfo : EIATTR_SPARSE_MMA_MASK
	.align		4
.L_17:
        /*0028*/ 	.byte	0x03, 0x50
        /*002a*/ 	.short	0x0000


	//----- nvinfo : EIATTR_MAXREG_COUNT
	.align		4
        /*002c*/ 	.byte	0x03, 0x1b
        /*002e*/ 	.short	0x00ff


	//----- nvinfo : EIATTR_MERCURY_ISA_VERSION
	.align		4
        /*0030*/ 	.byte	0x03, 0x5f
        /*0032*/ 	.short	0x0101


	//----- nvinfo : EIATTR_VRC_CTA_INIT_COUNT
	.align		4
        /*0034*/ 	.byte	0x02, 0x4a
	.zero		1
	.zero		1


	//----- nvinfo : EIATTR_EXIT_INSTR_OFFSETS
	.align		4
        /*0038*/ 	.byte	0x04, 0x1c
        /*003a*/ 	.short	(.L_19 - .L_18)


	//   ....[0]....
.L_18:
        /*003c*/ 	.word	0x00000070


	//   ....[1]....
        /*0040*/ 	.word	0x00000120


	//----- nvinfo : EIATTR_CBANK_PARAM_SIZE
	.align		4
.L_19:
        /*0044*/ 	.byte	0x03, 0x19
        /*0046*/ 	.short	0x000c


	//----- nvinfo : EIATTR_PARAM_CBANK
	.align		4
        /*0048*/ 	.byte	0x04, 0x0a
        /*004a*/ 	.short	(.L_21 - .L_20)
	.align		4
.L_20:
        /*004c*/ 	.word	index@(.nv.constant0._Z23kernelWithoutDivergencePii)
        /*0050*/ 	.short	0x0380
        /*0052*/ 	.short	0x000c


	//----- nvinfo : EIATTR_SW_WAR
	.align		4
.L_21:
        /*0054*/ 	.byte	0x04, 0x36
        /*0056*/ 	.short	(.L_23 - .L_22)
.L_22:
        /*0058*/ 	.word	0x00000008
.L_23:


//--------------------- .nv.info._Z20kernelWithDivergencePii --------------------------
	.section	.nv.info._Z20kernelWithDivergencePii,"",@"SHT_CUDA_INFO"
	.sectionflags	@""
	.align	4


	//----- nvinfo : EIATTR_CUDA_API_VERSION
	.align		4
        /*0000*/ 	.byte	0x04, 0x37
        /*0002*/ 	.short	(.L_25 - .L_24)
.L_24:
        /*0004*/ 	.word	0x00000082


	//----- nvinfo : EIATTR_KPARAM_INFO
	.align		4
.L_25:
        /*0008*/ 	.byte	0x04, 0x17
        /*000a*/ 	.short	(.L_27 - .L_26)
.L_26:
        /*000c*/ 	.word	0x00000000
        /*0010*/ 	.short	0x0001
        /*0012*/ 	.short	0x0008
        /*0014*/ 	.byte	0x00, 0xf0, 0x11, 0x00


	//----- nvinfo : EIATTR_KPARAM_INFO
	.align		4
.L_27:
        /*0018*/ 	.byte	0x04, 0x17
        /*001a*/ 	.short	(.L_29 - .L_28)
.L_28:
        /*001c*/ 	.word	0x00000000
        /*0020*/ 	.short	0x0000
        /*0022*/ 	.short	0x0000
        /*0024*/ 	.byte	0x00, 0xf5, 0x21, 0x00


	//----- nvinfo : EIATTR_SPARSE_MMA_MASK
	.align		4
.L_29:
        /*0028*/ 	.byte	0x03, 0x50
        /*002a*/ 	.short	0x0000


	//----- nvinfo : EIATTR_MAXREG_COUNT
	.align		4
        /*002c*/ 	.byte	0x03, 0x1b
        /*002e*/ 	.short	0x00ff


	//----- nvinfo : EIATTR_MERCURY_ISA_VERSION
	.align		4
        /*0030*/ 	.byte	0x03, 0x5f
        /*0032*/ 	.short	0x0101


	//----- nvinfo : EIATTR_VRC_CTA_INIT_COUNT
	.align		4
        /*0034*/ 	.byte	0x02, 0x4a
	.zero		1
	.zero		1


	//----- nvinfo : EIATTR_EXIT_INSTR_OFFSETS
	.align		4
        /*0038*/ 	.byte	0x04, 0x1c
        /*003a*/ 	.short	(.L_31 - .L_30)


	//   ....[0]....
.L_30:
        /*003c*/ 	.word	0x00000070


	//   ....[1]....
        /*0040*/ 	.word	0x00000100


	//   ....[2]....
        /*0044*/ 	.word	0x00000130


	//----- nvinfo : EIATTR_CBANK_PARAM_SIZE
	.align		4
.L_31:
        /*0048*/ 	.byte	0x03, 0x19
        /*004a*/ 	.short	0x000c


	//----- nvinfo : EIATTR_PARAM_CBANK
	.align		4
        /*004c*/ 	.byte	0x04, 0x0a
        /*004e*/ 	.short	(.L_33 - .L_32)
	.align		4
.L_32:
        /*0050*/ 	.word	index@(.nv.constant0._Z20kernelWithDivergencePii)
        /*0054*/ 	.short	0x0380
        /*0056*/ 	.short	0x000c


	//----- nvinfo : EIATTR_SW_WAR
	.align		4
.L_33:
        /*0058*/ 	.byte	0x04, 0x36
        /*005a*/ 	.short	(.L_35 - .L_34)
.L_34:
        /*005c*/ 	.word	0x00000008
.L_35:


//--------------------- .nv.callgraph             --------------------------
	.section	.nv.callgraph,"",@"SHT_CUDA_CALLGRAPH"
	.align	4
	.sectionentsize	8
	.align		4
        /*0000*/ 	.word	0x00000000
	.align		4
        /*0004*/ 	.word	0xffffffff
	.align		4
        /*0008*/ 	.word	0x00000000
	.align		4
        /*000c*/ 	.word	0xfffffffe
	.align		4
        /*0010*/ 	.word	0x00000000
	.align		4
        /*0014*/ 	.word	0xfffffffd
	.align		4
        /*0018*/ 	.word	0x00000000
	.align		4
        /*001c*/ 	.word	0xfffffffc


//--------------------- .text._Z23kernelWithoutDivergencePii --------------------------
	.section	.text._Z23kernelWithoutDivergencePii,"ax",@progbits
	.align	128
        .global         _Z23kernelWithoutDivergencePii
        .type           _Z23kernelWithoutDivergencePii,@function
        .size           _Z23kernelWithoutDivergencePii,(.L_x_2 - _Z23kernelWithoutDivergencePii)
        .other          _Z23kernelWithoutDivergencePii,@"STO_CUDA_ENTRY STV_DEFAULT"
_Z23kernelWithoutDivergencePii:
.text._Z23kernelWithoutDivergencePii:
[----:B------:R-:W-:Y:S01]  /*0000*/  LDC R1, c[0x0][0x37c] ;  /* 0x0000df00ff017b82 */ /* 0x000fe20000000800 */
[----:B------:R-:W0:Y:S01]  /*0010*/  S2R R5, SR_CTAID.X ;  /* 0x0000000000057919 */ /* 0x000e220000002500 */
[----:B------:R-:W0:Y:S01]  /*0020*/  LDCU UR4, c[0x0][0x360] ;  /* 0x00006c00ff0477ac */ /* 0x000e220008000800 */
[----:B------:R-:W0:Y:S01]  /*0030*/  S2R R0, SR_TID.X ;  /* 0x0000000000007919 */ /* 0x000e220000002100 */
[----:B------:R-:W1:Y:S01]  /*0040*/  LDCU UR5, c[0x0][0x388] ;  /* 0x00007100ff0577ac */ /* 0x000e620008000800 */
[----:B0-----:R-:W-:-:S05]  /*0050*/  IMAD R5, R5, UR4, R0 ;  /* 0x0000000405057c24 */ /* 0x001fca000f8e0200 */
[----:B-1----:R-:W-:-:S13]  /*0060*/  ISETP.GE.AND P0, PT, R5, UR5, PT ;  /* 0x0000000505007c0c */ /* 0x002fda000bf06270 */
[----:B------:R-:W-:Y:S05]  /*0070*/  @P0 EXIT ;  /* 0x000000000000094d */ /* 0x000fea0003800000 */
[----:B------:R-:W0:Y:S01]  /*0080*/  LDC.64 R2, c[0x0][0x380] ;  /* 0x0000e000ff027b82 */ /* 0x000e220000000a00 */
[----:B------:R-:W1:Y:S01]  /*0090*/  LDCU.64 UR4, c[0x0][0x358] ;  /* 0x00006b00ff0477ac */ /* 0x000e620008000a00 */
[----:B0-----:R-:W-:-:S05]  /*00a0*/  IMAD.WIDE R2, R5, 0x4, R2 ;  /* 0x0000000405027825 */ /* 0x001fca00078e0202 */
[----:B-1----:R-:W2:Y:S02]  /*00b0*/  LDG.E R0, desc[UR4][R2.64] ;  /* 0x0000000402007981 */ /* 0x002ea4000c1e1900 */
[C---:B--2---:R-:W-:Y:S02]  /*00c0*/  SHF.L.U32 R5, R0.reuse, 0x1, RZ ;  /* 0x0000000100057819 */ /* 0x044fe400000006ff */
[----:B------:R-:W-:Y:S02]  /*00d0*/  LOP3.LUT R4, R0, 0x1, RZ, 0xc0, !PT ;  /* 0x0000000100047812 */ /* 0x000fe400078ec0ff */
[----:B------:R-:W-:-:S05]  /*00e0*/  LOP3.LUT R5, R5, 0x2, RZ, 0xc, !PT ;  /* 0x0000000205057812 */ /* 0x000fca00078e0cff */
[----:B------:R-:W-:-:S04]  /*00f0*/  IMAD R5, R4, 0x3, R5 ;  /* 0x0000000304057824 */ /* 0x000fc800078e0205 */
[----:B------:R-:W-:-:S05]  /*0100*/  IMAD R5, R0, R5, RZ ;  /* 0x0000000500057224 */ /* 0x000fca00078e02ff */
[----:B------:R-:W-:Y:S01]  /*0110*/  STG.E desc[UR4][R2.64], R5 ;  /* 0x0000000502007986 */ /* 0x000fe2000c101904 */
[----:B------:R-:W-:Y:S05]  /*0120*/  EXIT ;  /* 0x000000000000794d */ /* 0x000fea0003800000 */
.L_x_0:
[----:B------:R-:W-:-:S00]  /*0130*/  BRA `(.L_x_0) ;  /* 0xfffffffc00fc7947 */ /* 0x000fc0000383ffff */
[----:B------:R-:W-:-:S00]  /*0140*/  NOP ;  /* 0x0000000000007918 */ /* 0x000fc00000000000 */
        /* <DEDUP_REMOVED lines=11> */
.L_x_2:


//--------------------- .text._Z20kernelWithDivergencePii --------------------------
	.section	.text._Z20kernelWithDivergencePii,"ax",@progbits
	.align	128
        .global         _Z20kernelWithDivergencePii
        .type           _Z20kernelWithDivergencePii,@function
        .size           _Z20kernelWithDivergencePii,(.L_x_3 - _Z20kernelWithDivergencePii)
        .other          _Z20kernelWithDivergencePii,@"STO_CUDA_ENTRY STV_DEFAULT"
_Z20kernelWithDivergencePii:
.text._Z20kernelWithDivergencePii:
        /* <DEDUP_REMOVED lines=12> */
[----:B--2---:R-:W-:-:S04]  /*00c0*/  LOP3.LUT R4, R0, 0x1, RZ, 0xc0, !PT ;  /* 0x0000000100047812 */ /* 0x004fc800078ec0ff */
[----:B------:R-:W-:-:S13]  /*00d0*/  ISETP.NE.U32.AND P0, PT, R4, 0x1, PT ;  /* 0x000000010400780c */ /* 0x000fda0003f05070 */
[----:B------:R-:W-:-:S05]  /*00e0*/  @P0 SHF.L.U32 R5, R0, 0x1, RZ ;  /* 0x0000000100050819 */ /* 0x000fca00000006ff */
[----:B------:R0:W-:Y:S01]  /*00f0*/  @P0 STG.E desc[UR4][R2.64], R5 ;  /* 0x0000000502000986 */ /* 0x0001e2000c101904 */
[----:B------:R-:W-:Y:S05]  /*0100*/  @P0 EXIT ;  /* 0x000000000000094d */ /* 0x000fea0003800000 */
[----:B0-----:R-:W-:-:S05]  /*0110*/  IMAD R5, R0, 0x3, RZ ;  /* 0x0000000300057824 */ /* 0x001fca00078e02ff */
[----:B------:R-:W-:Y:S01]  /*0120*/  STG.E desc[UR4][R2.64], R5 ;  /* 0x0000000502007986 */ /* 0x000fe2000c101904 */
[----:B------:R-:W-:Y:S05]  /*0130*/  EXIT ;  /* 0x000000000000794d */ /* 0x000fea0003800000 */
.L_x_1:
        /* <DEDUP_REMOVED lines=12> */
.L_x_3:


//--------------------- .nv.shared.reserved.0     --------------------------
	.section	.nv.shared.reserved.0,"aw",@nobits
	.weak		__nv_reservedSMEM_offset_0_alias
	.size		__nv_reservedSMEM_offset_0_alias, 0, 64
	.other		__nv_reservedSMEM_offset_0_alias,@"STO_CUDA_RESERVED_SHARED STV_DEFAULT"
__nv_reservedSMEM_offset_0_alias:
	.zero		0
	.zero		64


//--------------------- .nv.constant0._Z23kernelWithoutDivergencePii --------------------------
	.section	.nv.constant0._Z23kernelWithoutDivergencePii,"a",@progbits
	.sectionflags	@""
	.align	4
.nv.constant0._Z23kernelWithoutDivergencePii:
	.zero		908


//--------------------- .nv.constant0._Z20kernelWithDivergencePii --------------------------
	.section	.nv.constant0._Z20kernelWithDivergencePii,"a",@progbits
	.sectionflags	@""
	.align	4
.nv.constant0._Z20kernelWithDivergencePii:
	.zero		908


//--------------------- SYMBOLS --------------------------

	.type		.nv.reservedSmem.offset0,@object
	.size		.nv.reservedSmem.offset0,0x4
